//
// Generated by NVIDIA NVVM Compiler
//
// Compiler Build ID: CL-36424714
// Cuda compilation tools, release 13.0, V13.0.88
// Based on NVVM 20.0.0
//

.version 9.0
.target sm_100
.address_size 64

	// .globl	_Z3adddPd

.visible .entry _Z3adddPd(
	.param .f64 _Z3adddPd_param_0,
	.param .u64 .ptr .align 1 _Z3adddPd_param_1
)
{
	.reg .pred 	%p<2>;
	.reg .b32 	%r<3>;
	.reg .b32 	%f<7>;
	.reg .b64 	%rd<5>;
	.reg .b64 	%fd<12>;

	ld.param.f64 	%fd1, [_Z3adddPd_param_0];
	ld.param.u64 	%rd1, [_Z3adddPd_param_1];
	mov.u32 	%r1, %ctaid.x;
	setp.gt.u32 	%p1, %r1, 99;
	@%p1 bra 	$L__BB0_2;
	cvt.rn.f64.u32 	%fd2, %r1;
	mul.f64 	%fd3, %fd1, %fd2;
	add.s32 	%r2, %r1, 1;
	cvt.rn.f64.u32 	%fd4, %r2;
	mul.f64 	%fd5, %fd1, %fd4;
	cvta.to.global.u64 	%rd2, %rd1;
	mul.f64 	%fd6, %fd3, %fd3;
	mov.f64 	%fd7, 0d3FF0000000000000;
	sub.f64 	%fd8, %fd7, %fd6;
	cvt.rn.f32.f64 	%f1, %fd8;
	sqrt.rn.f32 	%f2, %f1;
	mul.f64 	%fd9, %fd5, %fd5;
	sub.f64 	%fd10, %fd7, %fd9;
	cvt.rn.f32.f64 	%f3, %fd10;
	sqrt.rn.f32 	%f4, %f3;
	add.f32 	%f5, %f2, %f4;
	mul.f32 	%f6, %f5, 0f3F000000;
	cvt.f64.f32 	%fd11, %f6;
	mul.wide.u32 	%rd3, %r1, 8;
	add.s64 	%rd4, %rd2, %rd3;
	st.global.f64 	[%rd4], %fd11;
$L__BB0_2:
	ret;

}


// ===== COMPILED SASS (sm_100) =====

	.target	sm_100

	.elftype	@"ET_EXEC"


//--------------------- .note.nv.tkinfo           --------------------------
	.section	.note.nv.tkinfo,"",@"SHT_NOTE"
	.sectionflags	@"SHF_NOTE_NV_TKINFO"
	.tkinfo
        /*0018*/ 	.word	0x00000002
        /*0030*/ 	.string	""
        /*0030*/ 	.string	"ptxas"
        /*0030*/ 	.string	"Cuda compilation tools, release 13.0, V13.0.88"
        /*0030*/ 	.string	"Build cuda_13.0.r13.0/compiler.36424714_0"
        /*0030*/ 	.string	"-arch sm_100 -m 64 "



//--------------------- .note.nv.cuinfo           --------------------------
	.section	.note.nv.cuinfo,"",@"SHT_NOTE"
	.sectionflags	@"SHF_NOTE_NV_CUINFO"
        /*0018*/ 	.short	0x0002
        /*001a*/ 	.short	0x0064
        /*001c*/ 	.short	0x0082
	.zero		2


//--------------------- .nv.info                  --------------------------
	.section	.nv.info,"",@"SHT_CUDA_INFO"
	.align	4


	//----- nvinfo : EIATTR_REGCOUNT
	.align		4
        /*0000*/ 	.byte	0x04, 0x2f
        /*0002*/ 	.short	(.L_1 - .L_0)
	.align		4
.L_0:
        /*0004*/ 	.word	index@(_Z3adddPd)
        /*0008*/ 	.word	0x0000000c


	//----- nvinfo : EIATTR_FRAME_SIZE
	.align		4
.L_1:
        /*000c*/ 	.byte	0x04, 0x11
        /*000e*/ 	.short	(.L_3 - .L_2)
	.align		4
.L_2:
        /*0010*/ 	.word	index@($__internal_0_$__cuda_sm20_sqrt_rn_f32_slowpath)
        /*0014*/ 	.word	0x00000000


	//----- nvinfo : EIATTR_FRAME_SIZE
	.align		4
.L_3:
        /*0018*/ 	.byte	0x04, 0x11
        /*001a*/ 	.short	(.L_5 - .L_4)
	.align		4
.L_4:
        /*001c*/ 	.word	index@(_Z3adddPd)
        /*0020*/ 	.word	0x00000000


	//----- nvinfo : EIATTR_MIN_STACK_SIZE
	.align		4
.L_5:
        /*0024*/ 	.byte	0x04, 0x12
        /*0026*/ 	.short	(.L_7 - .L_6)
	.align		4
.L_6:
        /*0028*/ 	.word	index@(_Z3adddPd)
        /*002c*/ 	.word	0x00000000
.L_7:


//--------------------- .nv.compat                --------------------------
	.section	.nv.compat,"",@"SHT_CUDA_COMPAT_INFO"
	.align	4
        /*0000*/ 	.byte	0x02, 0x09, 0x00, 0x00, 0x02, 0x02, 0x01, 0x00, 0x02, 0x05, 0x05, 0x00, 0x03, 0x07, 0x01, 0x01
        /*0010*/ 	.byte	0x02, 0x03, 0x00, 0x00, 0x02, 0x06, 0x01, 0x00, 0x04, 0x0b, 0x08, 0x00, 0x01, 0x00, 0x00, 0x00
        /*0020*/ 	.byte	0x00, 0x00, 0x00, 0x00


//--------------------- .nv.info._Z3adddPd        --------------------------
	.section	.nv.info._Z3adddPd,"",@"SHT_CUDA_INFO"
	.sectionflags	@""
	.align	4


	//----- nvinfo : EIATTR_CUDA_API_VERSION
	.align		4
        /*0000*/ 	.byte	0x04, 0x37
        /*0002*/ 	.short	(.L_9 - .L_8)
.L_8:
        /*0004*/ 	.word	0x00000082


	//----- nvinfo : EIATTR_KPARAM_INFO
	.align		4
.L_9:
        /*0008*/ 	.byte	0x04, 0x17
        /*000a*/ 	.short	(.L_11 - .L_10)
.L_10:
        /*000c*/ 	.word	0x00000000
        /*0010*/ 	.short	0x0001
        /*0012*/ 	.short	0x0008
        /*0014*/ 	.byte	0x00, 0xf5, 0x21, 0x00


	//----- nvinfo : EIATTR_KPARAM_INFO
	.align		4
.L_11:
        /*0018*/ 	.byte	0x04, 0x17
        /*001a*/ 	.short	(.L_13 - .L_12)
.L_12:
        /*001c*/ 	.word	0x00000000
        /*0020*/ 	.short	0x0000
        /*0022*/ 	.short	0x0000
        /*0024*/ 	.byte	0x00, 0xf0, 0x21, 0x00


	//----- nvinfo : EIATTR_SPARSE_MMA_MASK
	.align		4
.L_13:
        /*0028*/ 	.byte	0x03, 0x50
        /*002a*/ 	.short	0x0000


	//----- nvinfo : EIATTR_MAXREG_COUNT
	.align		4
        /*002c*/ 	.byte	0x03, 0x1b
        /*002e*/ 	.short	0x00ff


	//----- nvinfo : EIATTR_MERCURY_ISA_VERSION
	.align		4
        /*0030*/ 	.byte	0x03, 0x5f
        /*0032*/ 	.short	0x0101


	//----- nvinfo : EIATTR_VRC_CTA_INIT_COUNT
	.align		4
        /*0034*/ 	.byte	0x02, 0x4a
	.zero		1
	.zero		1


	//----- nvinfo : EIATTR_EXIT_INSTR_OFFSETS
	.align		4
        /*0038*/ 	.byte	0x04, 0x1c
        /*003a*/ 	.short	(.L_15 - .L_14)


	//   ....[0]....
.L_14:
        /*003c*/ 	.word	0x00000030


	//   ....[1]....
        /*0040*/ 	.word	0x000002d0


	//----- nvinfo : EIATTR_CRS_STACK_SIZE
	.align		4
.L_15:
        /*0044*/ 	.byte	0x04, 0x1e
        /*0046*/ 	.short	(.L_17 - .L_16)
.L_16:
        /*0048*/ 	.word	0x00000000


	//----- nvinfo : EIATTR_CBANK_PARAM_SIZE
	.align		4
.L_17:
        /*004c*/ 	.byte	0x03, 0x19
        /*004e*/ 	.short	0x0010


	//----- nvinfo : EIATTR_PARAM_CBANK
	.align		4
        /*0050*/ 	.byte	0x04, 0x0a
        /*0052*/ 	.short	(.L_19 - .L_18)
	.align		4
.L_18:
        /*0054*/ 	.word	index@(.nv.constant0._Z3adddPd)
        /*0058*/ 	.short	0x0380
        /*005a*/ 	.short	0x0010


	//----- nvinfo : EIATTR_SW_WAR
	.align		4
.L_19:
        /*005c*/ 	.byte	0x04, 0x36
        /*005e*/ 	.short	(.L_21 - .L_20)
.L_20:
        /*0060*/ 	.word	0x00000008
.L_21:


//--------------------- .nv.callgraph             --------------------------
	.section	.nv.callgraph,"",@"SHT_CUDA_CALLGRAPH"
	.align	4
	.sectionentsize	8
	.align		4
        /*0000*/ 	.word	0x00000000
	.align		4
        /*0004*/ 	.word	0xffffffff
	.align		4
        /*0008*/ 	.word	0x00000000
	.align		4
        /*000c*/ 	.word	0xfffffffe
	.align		4
        /*0010*/ 	.word	0x00000000
	.align		4
        /*0014*/ 	.word	0xfffffffd
	.align		4
        /*0018*/ 	.word	0x00000000
	.align		4
        /*001c*/ 	.word	0xfffffffc


//--------------------- .text._Z3adddPd           --------------------------
	.section	.text._Z3adddPd,"ax",@progbits
	.align	128
        .global         _Z3adddPd
        .type           _Z3adddPd,@function
        .size           _Z3adddPd,(.L_x_6 - _Z3adddPd)
        .other          _Z3adddPd,@"STO_CUDA_ENTRY STV_DEFAULT"
_Z3adddPd:
.text._Z3adddPd:
[----:B------:R-:W-:Y:S01]  /*0000*/  LDC R1, c[0x0][0x37c] ;  /* 0x0000df00ff017b82 */ /* 0x000fe20000000800 */
[----:B------:R-:W0:Y:S02]  /*0010*/  S2R R2, SR_CTAID.X ;  /* 0x0000000000027919 */ /* 0x000e240000002500 */
[----:B0-----:R-:W-:-:S13]  /*0020*/  ISETP.GT.U32.AND P0, PT, R2, 0x63, PT ;  /* 0x000000630200780c */ /* 0x001fda0003f04070 */
[----:B------:R-:W-:Y:S05]  /*0030*/  @P0 EXIT ;  /* 0x000000000000094d */ /* 0x000fea0003800000 */
[----:B------:R-:W0:Y:S01]  /*0040*/  LDCU.64 UR4, c[0x0][0x380] ;  /* 0x00007000ff0477ac */ /* 0x000e220008000a00 */
[----:B------:R-:W0:Y:S01]  /*0050*/  I2F.F64.U32 R4, R2 ;  /* 0x0000000200047312 */ /* 0x000e220000201800 */
[----:B------:R-:W-:Y:S01]  /*0060*/  IADD3 R0, PT, PT, R2, 0x1, RZ ;  /* 0x0000000102007810 */ /* 0x000fe20007ffe0ff */
[----:B0-----:R-:W-:-:S08]  /*0070*/  DMUL R4, R4, UR4 ;  /* 0x0000000404047c28 */ /* 0x001fd00008000000 */
[----:B------:R-:W-:Y:S02]  /*0080*/  DFMA R6, -R4, R4, 1 ;  /* 0x3ff000000406742b */ /* 0x000fe40000000104 */
[----:B------:R-:W0:Y:S08]  /*0090*/  I2F.F64.U32 R4, R0 ;  /* 0x0000000000047312 */ /* 0x000e300000201800 */
[----:B------:R-:W1:Y:S01]  /*00a0*/  F2F.F32.F64 R6, R6 ;  /* 0x0000000600067310 */ /* 0x000e620000301000 */
[----:B0-----:R-:W-:Y:S01]  /*00b0*/  DMUL R4, R4, UR4 ;  /* 0x0000000404047c28 */ /* 0x001fe20008000000 */
[----:B-1----:R-:W-:-:S06]  /*00c0*/  IADD3 R8, PT, PT, R6, -0xd000000, RZ ;  /* 0xf300000006087810 */ /* 0x002fcc0007ffe0ff */
[----:B------:R0:W1:Y:S01]  /*00d0*/  MUFU.RSQ R3, R6 ;  /* 0x0000000600037308 */ /* 0x0000620000001400 */
[----:B------:R-:W-:-:S13]  /*00e0*/  ISETP.GT.U32.AND P0, PT, R8, 0x727fffff, PT ;  /* 0x727fffff0800780c */ /* 0x000fda0003f04070 */
[----:B0-----:R-:W-:Y:S05]  /*00f0*/  @!P0 BRA `(.L_x_0) ;  /* 0x0000000000148947 */ /* 0x001fea0003800000 */
[----:B------:R-:W-:Y:S02]  /*0100*/  MOV R0, R6 ;  /* 0x0000000600007202 */ /* 0x000fe40000000f00 */
[----:B------:R-:W-:-:S07]  /*0110*/  MOV R8, 0x130 ;  /* 0x0000013000087802 */ /* 0x000fce0000000f00 */
[----:B-1----:R-:W-:Y:S05]  /*0120*/  CALL.REL.NOINC `($__internal_0_$__cuda_sm20_sqrt_rn_f32_slowpath) ;  /* 0x00000000006c7944 */ /* 0x002fea0003c00000 */
[----:B------:R-:W-:Y:S01]  /*0130*/  MOV R3, R0 ;  /* 0x0000000000037202 */ /* 0x000fe20000000f00 */
[----:B------:R-:W-:Y:S06]  /*0140*/  BRA `(.L_x_1) ;  /* 0x0000000000107947 */ /* 0x000fec0003800000 */
.L_x_0:
[----:B-1----:R-:W-:Y:S01]  /*0150*/  FMUL.FTZ R7, R6, R3 ;  /* 0x0000000306077220 */ /* 0x002fe20000410000 */
[----:B------:R-:W-:-:S03]  /*0160*/  FMUL.FTZ R3, R3, 0.5 ;  /* 0x3f00000003037820 */ /* 0x000fc60000410000 */
[----:B------:R-:W-:-:S04]  /*0170*/  FFMA R6, -R7, R7, R6 ;  /* 0x0000000707067223 */ /* 0x000fc80000000106 */
[----:B------:R-:W-:-:S07]  /*0180*/  FFMA R3, R6, R3, R7 ;  /* 0x0000000306037223 */ /* 0x000fce0000000007 */
.L_x_1:
[----:B------:R-:W-:Y:S01]  /*0190*/  DFMA R4, -R4, R4, 1 ;  /* 0x3ff000000404742b */ /* 0x000fe20000000104 */
[----:B------:R-:W0:Y:S05]  /*01a0*/  LDCU.64 UR4, c[0x0][0x358] ;  /* 0x00006b00ff0477ac */ /* 0x000e2a0008000a00 */
[----:B------:R-:W1:Y:S02]  /*01b0*/  F2F.F32.F64 R0, R4 ;  /* 0x0000000400007310 */ /* 0x000e640000301000 */
[----:B-1----:R-:W-:-:S06]  /*01c0*/  IADD3 R6, PT, PT, R0, -0xd000000, RZ ;  /* 0xf300000000067810 */ /* 0x002fcc0007ffe0ff */
[----:B------:R1:W2:Y:S01]  /*01d0*/  MUFU.RSQ R7, R0 ;  /* 0x0000000000077308 */ /* 0x0002a20000001400 */
[----:B------:R-:W-:-:S13]  /*01e0*/  ISETP.GT.U32.AND P0, PT, R6, 0x727fffff, PT ;  /* 0x727fffff0600780c */ /* 0x000fda0003f04070 */
[----:B01----:R-:W-:Y:S05]  /*01f0*/  @!P0 BRA `(.L_x_2) ;  /* 0x00000000000c8947 */ /* 0x003fea0003800000 */
[----:B------:R-:W-:-:S07]  /*0200*/  MOV R8, 0x220 ;  /* 0x0000022000087802 */ /* 0x000fce0000000f00 */
[----:B--2---:R-:W-:Y:S05]  /*0210*/  CALL.REL.NOINC `($__internal_0_$__cuda_sm20_sqrt_rn_f32_slowpath) ;  /* 0x0000000000307944 */ /* 0x004fea0003c00000 */
[----:B------:R-:W-:Y:S05]  /*0220*/  BRA `(.L_x_3) ;  /* 0x0000000000107947 */ /* 0x000fea0003800000 */
.L_x_2:
[----:B--2---:R-:W-:Y:S01]  /*0230*/  FMUL.FTZ R5, R0, R7 ;  /* 0x0000000700057220 */ /* 0x004fe20000410000 */
[----:B------:R-:W-:-:S03]  /*0240*/  FMUL.FTZ R7, R7, 0.5 ;  /* 0x3f00000007077820 */ /* 0x000fc60000410000 */
[----:B------:R-:W-:-:S04]  /*0250*/  FFMA R0, -R5, R5, R0 ;  /* 0x0000000505007223 */ /* 0x000fc80000000100 */
[----:B------:R-:W-:-:S07]  /*0260*/  FFMA R0, R0, R7, R5 ;  /* 0x0000000700007223 */ /* 0x000fce0000000005 */
.L_x_3:
[----:B------:R-:W0:Y:S01]  /*0270*/  LDC.64 R6, c[0x0][0x388] ;  /* 0x0000e200ff067b82 */ /* 0x000e220000000a00 */
[----:B------:R-:W-:-:S04]  /*0280*/  FADD R0, R0, R3 ;  /* 0x0000000300007221 */ /* 0x000fc80000000000 */
[----:B------:R-:W-:-:S04]  /*0290*/  FMUL R0, R0, 0.5 ;  /* 0x3f00000000007820 */ /* 0x000fc80000400000 */
[----:B------:R-:W1:Y:S01]  /*02a0*/  F2F.F64.F32 R4, R0 ;  /* 0x0000000000047310 */ /* 0x000e620000201800 */
[----:B0-----:R-:W-:-:S05]  /*02b0*/  IMAD.WIDE.U32 R2, R2, 0x8, R6 ;  /* 0x0000000802027825 */ /* 0x001fca00078e0006 */
[----:B-1----:R-:W-:Y:S01]  /*02c0*/  STG.E.64 desc[UR4][R2.64], R4 ;  /* 0x0000000402007986 */ /* 0x002fe2000c101b04 */
[----:B------:R-:W-:Y:S05]  /*02d0*/  EXIT ;  /* 0x000000000000794d */ /* 0x000fea0003800000 */
        .weak           $__internal_0_$__cuda_sm20_sqrt_rn_f32_slowpath
        .type           $__internal_0_$__cuda_sm20_sqrt_rn_f32_slowpath,@function
        .size           $__internal_0_$__cuda_sm20_sqrt_rn_f32_slowpath,(.L_x_6 - $__internal_0_$__cuda_sm20_sqrt_rn_f32_slowpath)
$__internal_0_$__cuda_sm20_sqrt_rn_f32_slowpath:
[----:B------:R-:W-:-:S13]  /*02e0*/  LOP3.LUT P0, RZ, R0, 0x7fffffff, RZ, 0xc0, !PT ;  /* 0x7fffffff00ff7812 */ /* 0x000fda000780c0ff */
[----:B------:R-:W-:Y:S01]  /*02f0*/  @!P0 MOV R6, R0 ;  /* 0x0000000000068202 */ /* 0x000fe20000000f00 */
[----:B------:R-:W-:Y:S06]  /*0300*/  @!P0 BRA `(.L_x_4) ;  /* 0x0000000000448947 */ /* 0x000fec0003800000 */
[----:B------:R-:W-:-:S13]  /*0310*/  FSETP.GEU.FTZ.AND P0, PT, R0, RZ, PT ;  /* 0x000000ff0000720b */ /* 0x000fda0003f1e000 */
[----:B------:R-:W-:Y:S01]  /*0320*/  @!P0 MOV R6, 0x7fffffff ;  /* 0x7fffffff00068802 */ /* 0x000fe20000000f00 */
[----:B------:R-:W-:Y:S06]  /*0330*/  @!P0 BRA `(.L_x_4) ;  /* 0x0000000000388947 */ /* 0x000fec0003800000 */
[----:B------:R-:W-:-:S13]  /*0340*/  FSETP.GTU.FTZ.AND P0, PT, |R0|, +INF , PT ;  /* 0x7f8000000000780b */ /* 0x000fda0003f1c200 */
[----:B------:R-:W-:Y:S01]  /*0350*/  @P0 FADD.FTZ R6, R0, 1 ;  /* 0x3f80000000060421 */ /* 0x000fe20000010000 */
[----:B------:R-:W-:Y:S06]  /*0360*/  @P0 BRA `(.L_x_4) ;  /* 0x00000000002c0947 */ /* 0x000fec0003800000 */
[----:B------:R-:W-:-:S13]  /*0370*/  FSETP.NEU.FTZ.AND P0, PT, |R0|, +INF , PT ;  /* 0x7f8000000000780b */ /* 0x000fda0003f1d200 */
[----:B------:R-:W-:Y:S01]  /*0380*/  @!P0 MOV R6, R0 ;  /* 0x0000000000068202 */ /* 0x000fe20000000f00 */
[----:B------:R-:W-:Y:S06]  /*0390*/  @!P0 BRA `(.L_x_4) ;  /* 0x0000000000208947 */ /* 0x000fec0003800000 */
[----:B------:R-:W-:-:S04]  /*03a0*/  FFMA R0, R0, 1.84467440737095516160e+19, RZ ;  /* 0x5f80000000007823 */ /* 0x000fc800000000ff */
[----:B------:R-:W0:Y:S02]  /*03b0*/  MUFU.RSQ R7, R0 ;  /* 0x0000000000077308 */ /* 0x000e240000001400 */
[----:B0-----:R-:W-:Y:S01]  /*03c0*/  FMUL.FTZ R9, R0, R7 ;  /* 0x0000000700097220 */ /* 0x001fe20000410000 */
[----:B------:R-:W-:-:S03]  /*03d0*/  FMUL.FTZ R7, R7, 0.5 ;  /* 0x3f00000007077820 */ /* 0x000fc60000410000 */
[----:B------:R-:W-:-:S04]  /*03e0*/  FADD.FTZ R6, -R9, -RZ ;  /* 0x800000ff09067221 */ /* 0x000fc80000010100 */
[----:B------:R-:W-:-:S04]  /*03f0*/  FFMA R6, R9, R6, R0 ;  /* 0x0000000609067223 */ /* 0x000fc80000000000 */
[----:B------:R-:W-:-:S04]  /*0400*/  FFMA R6, R6, R7, R9 ;  /* 0x0000000706067223 */ /* 0x000fc80000000009 */
[----:B------:R-:W-:-:S07]  /*0410*/  FMUL.FTZ R6, R6, 2.3283064365386962891e-10 ;  /* 0x2f80000006067820 */ /* 0x000fce0000410000 */
.L_x_4:
[----:B------:R-:W-:Y:S01]  /*0420*/  HFMA2 R7, -RZ, RZ, 0, 0 ;  /* 0x00000000ff077431 */ /* 0x000fe200000001ff */
[----:B------:R-:W-:Y:S02]  /*0430*/  MOV R0, R6 ;  /* 0x0000000600007202 */ /* 0x000fe40000000f00 */
[----:B------:R-:W-:-:S04]  /*0440*/  MOV R6, R8 ;  /* 0x0000000800067202 */ /* 0x000fc80000000f00 */
[----:B------:R-:W-:Y:S05]  /*0450*/  RET.REL.NODEC R6 `(_Z3adddPd) ;  /* 0xfffffff806e87950 */ /* 0x000fea0003c3ffff */
.L_x_5:
[----:B------:R-:W-:-:S00]  /*0460*/  BRA `(.L_x_5) ;  /* 0xfffffffc00fc7947 */ /* 0x000fc0000383ffff */
[----:B------:R-:W-:-:S00]  /*0470*/  NOP ;  /* 0x0000000000007918 */ /* 0x000fc00000000000 */
        /* <DEDUP_REMOVED lines=8> */
.L_x_6:


//--------------------- .nv.shared.reserved.0     --------------------------
	.section	.nv.shared.reserved.0,"aw",@nobits
	.weak		__nv_reservedSMEM_offset_0_alias
	.size		__nv_reservedSMEM_offset_0_alias, 0, 64
	.other		__nv_reservedSMEM_offset_0_alias,@"STO_CUDA_RESERVED_SHARED STV_DEFAULT"
__nv_reservedSMEM_offset_0_alias:
	.zero		0
	.zero		64


//--------------------- .nv.constant0._Z3adddPd   --------------------------
	.section	.nv.constant0._Z3adddPd,"a",@progbits
	.sectionflags	@""
	.align	4
.nv.constant0._Z3adddPd:
	.zero		912


//--------------------- SYMBOLS --------------------------

	.type		.nv.reservedSmem.offset0,@object
	.size		.nv.reservedSmem.offset0,0x4
